//
// Generated by NVIDIA NVVM Compiler
//
// Compiler Build ID: CL-36424714
// Cuda compilation tools, release 13.0, V13.0.88
// Based on NVVM 20.0.0
//

.version 9.0
.target sm_100
.address_size 64

	// .globl	_Z14initializationPiS_i
.extern .func  (.param .b32 func_retval0) vprintf
(
	.param .b64 vprintf_param_0,
	.param .b64 vprintf_param_1
)
;
.global .align 1 .b8 $str[4] = {37, 100, 32};

.visible .entry _Z14initializationPiS_i(
	.param .u64 .ptr .align 1 _Z14initializationPiS_i_param_0,
	.param .u64 .ptr .align 1 _Z14initializationPiS_i_param_1,
	.param .u32 _Z14initializationPiS_i_param_2
)
{
	.reg .pred 	%p<7>;
	.reg .b32 	%r<33>;
	.reg .b64 	%rd<18>;

	ld.param.u64 	%rd3, [_Z14initializationPiS_i_param_0];
	ld.param.u64 	%rd4, [_Z14initializationPiS_i_param_1];
	ld.param.u32 	%r12, [_Z14initializationPiS_i_param_2];
	cvta.to.global.u64 	%rd1, %rd4;
	cvta.to.global.u64 	%rd2, %rd3;
	mov.u32 	%r13, %ctaid.x;
	mov.u32 	%r14, %ntid.x;
	mov.u32 	%r15, %tid.x;
	mad.lo.s32 	%r31, %r13, %r14, %r15;
	mov.u32 	%r16, %nctaid.x;
	mul.lo.s32 	%r2, %r16, %r14;
	setp.ge.s32 	%p1, %r31, %r12;
	@%p1 bra 	$L__BB0_7;
	add.s32 	%r17, %r31, %r2;
	max.s32 	%r18, %r12, %r17;
	setp.lt.s32 	%p2, %r17, %r12;
	selp.u32 	%r19, 1, 0, %p2;
	add.s32 	%r20, %r17, %r19;
	sub.s32 	%r21, %r18, %r20;
	div.u32 	%r22, %r21, %r2;
	add.s32 	%r3, %r22, %r19;
	and.b32  	%r23, %r3, 3;
	setp.eq.s32 	%p3, %r23, 3;
	@%p3 bra 	$L__BB0_4;
	add.s32 	%r24, %r3, 1;
	and.b32  	%r25, %r24, 3;
	neg.s32 	%r29, %r25;
$L__BB0_3:
	.pragma "nounroll";
	mul.wide.s32 	%rd5, %r31, 4;
	add.s64 	%rd6, %rd1, %rd5;
	add.s64 	%rd7, %rd2, %rd5;
	mov.b32 	%r26, 0;
	st.global.u32 	[%rd7], %r26;
	st.global.u32 	[%rd6], %r26;
	add.s32 	%r31, %r31, %r2;
	add.s32 	%r29, %r29, 1;
	setp.ne.s32 	%p4, %r29, 0;
	@%p4 bra 	$L__BB0_3;
$L__BB0_4:
	setp.lt.u32 	%p5, %r3, 3;
	@%p5 bra 	$L__BB0_7;
	mul.wide.s32 	%rd11, %r2, 4;
	shl.b32 	%r28, %r2, 2;
$L__BB0_6:
	mul.wide.s32 	%rd8, %r31, 4;
	add.s64 	%rd9, %rd2, %rd8;
	mov.b32 	%r27, 0;
	st.global.u32 	[%rd9], %r27;
	add.s64 	%rd10, %rd1, %rd8;
	st.global.u32 	[%rd10], %r27;
	add.s64 	%rd12, %rd9, %rd11;
	st.global.u32 	[%rd12], %r27;
	add.s64 	%rd13, %rd10, %rd11;
	st.global.u32 	[%rd13], %r27;
	add.s64 	%rd14, %rd12, %rd11;
	st.global.u32 	[%rd14], %r27;
	add.s64 	%rd15, %rd13, %rd11;
	st.global.u32 	[%rd15], %r27;
	add.s64 	%rd16, %rd14, %rd11;
	st.global.u32 	[%rd16], %r27;
	add.s64 	%rd17, %rd15, %rd11;
	st.global.u32 	[%rd17], %r27;
	add.s32 	%r31, %r28, %r31;
	setp.lt.s32 	%p6, %r31, %r12;
	@%p6 bra 	$L__BB0_6;
$L__BB0_7:
	ret;

}
	// .globl	_Z5noisePii
.visible .entry _Z5noisePii(
	.param .u64 .ptr .align 1 _Z5noisePii_param_0,
	.param .u32 _Z5noisePii_param_1
)
{
	.local .align 8 .b8 	__local_depot1[8];
	.reg .b64 	%SP;
	.reg .b64 	%SPL;
	.reg .pred 	%p<4>;
	.reg .b32 	%r<15>;
	.reg .b64 	%rd<10>;

	mov.u64 	%SPL, __local_depot1;
	cvta.local.u64 	%SP, %SPL;
	ld.param.u64 	%rd3, [_Z5noisePii_param_0];
	ld.param.u32 	%r6, [_Z5noisePii_param_1];
	mov.u32 	%r7, %ctaid.x;
	mov.u32 	%r1, %ntid.x;
	mov.u32 	%r8, %tid.x;
	mad.lo.s32 	%r14, %r7, %r1, %r8;
	setp.ge.s32 	%p1, %r14, %r6;
	@%p1 bra 	$L__BB1_5;
	mov.u32 	%r9, %nctaid.x;
	mul.lo.s32 	%r3, %r9, %r1;
	add.u64 	%rd4, %SP, 0;
	add.u64 	%rd1, %SPL, 0;
	cvta.to.global.u64 	%rd2, %rd3;
	mov.u64 	%rd7, $str;
$L__BB1_2:
	mul.wide.s32 	%rd5, %r14, 4;
	add.s64 	%rd6, %rd2, %rd5;
	ld.global.u32 	%r10, [%rd6];
	setp.eq.s32 	%p2, %r10, 1;
	@%p2 bra 	$L__BB1_4;
	add.s32 	%r11, %r14, 1;
	st.local.u32 	[%rd1], %r11;
	cvta.global.u64 	%rd8, %rd7;
	{ // callseq 0, 0
	.param .b64 param0;
	st.param.b64 	[param0], %rd8;
	.param .b64 param1;
	st.param.b64 	[param1], %rd4;
	.param .b32 retval0;
	call.uni (retval0), 
	vprintf, 
	(
	param0, 
	param1
	);
	ld.param.b32 	%r12, [retval0];
	} // callseq 0
$L__BB1_4:
	add.s32 	%r14, %r14, %r3;
	setp.lt.s32 	%p3, %r14, %r6;
	@%p3 bra 	$L__BB1_2;
$L__BB1_5:
	ret;

}


// ===== COMPILED SASS (sm_100) =====

	.target	sm_100

	.elftype	@"ET_EXEC"


//--------------------- .note.nv.tkinfo           --------------------------
	.section	.note.nv.tkinfo,"",@"SHT_NOTE"
	.sectionflags	@"SHF_NOTE_NV_TKINFO"
	.tkinfo
        /*0018*/ 	.word	0x00000002
        /*0030*/ 	.string	""
        /*0030*/ 	.string	"ptxas"
        /*0030*/ 	.string	"Cuda compilation tools, release 13.0, V13.0.88"
        /*0030*/ 	.string	"Build cuda_13.0.r13.0/compiler.36424714_0"
        /*0030*/ 	.string	"-arch sm_100 -m 64 "



//--------------------- .note.nv.cuinfo           --------------------------
	.section	.note.nv.cuinfo,"",@"SHT_NOTE"
	.sectionflags	@"SHF_NOTE_NV_CUINFO"
        /*0018*/ 	.short	0x0002
        /*001a*/ 	.short	0x0064
        /*001c*/ 	.short	0x0082
	.zero		2


//--------------------- .nv.info                  --------------------------
	.section	.nv.info,"",@"SHT_CUDA_INFO"
	.align	4


	//----- nvinfo : EIATTR_REGCOUNT
	.align		4
        /*0000*/ 	.byte	0x04, 0x2f
        /*0002*/ 	.short	(.L_2 - .L_1)
	.align		4
.L_1:
        /*0004*/ 	.word	index@(_Z14initializationPiS_i)
        /*0008*/ 	.word	0x0000001a


	//----- nvinfo : EIATTR_FRAME_SIZE
	.align		4
.L_2:
        /*000c*/ 	.byte	0x04, 0x11
        /*000e*/ 	.short	(.L_4 - .L_3)
	.align		4
.L_3:
        /*0010*/ 	.word	index@(_Z14initializationPiS_i)
        /*0014*/ 	.word	0x00000000


	//----- nvinfo : EIATTR_REGCOUNT
	.align		4
.L_4:
        /*0018*/ 	.byte	0x04, 0x2f
        /*001a*/ 	.short	(.L_6 - .L_5)
	.align		4
.L_5:
        /*001c*/ 	.word	index@(_Z5noisePii)
        /*0020*/ 	.word	0x00000018


	//----- nvinfo : EIATTR_FRAME_SIZE
	.align		4
.L_6:
        /*0024*/ 	.byte	0x04, 0x11
        /*0026*/ 	.short	(.L_8 - .L_7)
	.align		4
.L_7:
        /*0028*/ 	.word	index@(_Z5noisePii)
        /*002c*/ 	.word	0x00000008


	//----- nvinfo : EIATTR_MIN_STACK_SIZE
	.align		4
.L_8:
        /*0030*/ 	.byte	0x04, 0x12
        /*0032*/ 	.short	(.L_10 - .L_9)
	.align		4
.L_9:
        /*0034*/ 	.word	index@(_Z5noisePii)
        /*0038*/ 	.word	0x00000008


	//----- nvinfo : EIATTR_MIN_STACK_SIZE
	.align		4
.L_10:
        /*003c*/ 	.byte	0x04, 0x12
        /*003e*/ 	.short	(.L_12 - .L_11)
	.align		4
.L_11:
        /*0040*/ 	.word	index@(_Z14initializationPiS_i)
        /*0044*/ 	.word	0x00000000
.L_12:


//--------------------- .nv.compat                --------------------------
	.section	.nv.compat,"",@"SHT_CUDA_COMPAT_INFO"
	.align	4
        /*0000*/ 	.byte	0x02, 0x09, 0x00, 0x00, 0x02, 0x02, 0x01, 0x00, 0x02, 0x05, 0x05, 0x00, 0x03, 0x07, 0x01, 0x01
        /*0010*/ 	.byte	0x02, 0x03, 0x00, 0x00, 0x02, 0x06, 0x01, 0x00, 0x04, 0x0b, 0x08, 0x00, 0x09, 0x00, 0x00, 0x00
        /*0020*/ 	.byte	0x00, 0x00, 0x00, 0x00


//--------------------- .nv.info._Z5noisePii      --------------------------
	.section	.nv.info._Z5noisePii,"",@"SHT_CUDA_INFO"
	.sectionflags	@""
	.align	4


	//----- nvinfo : EIATTR_CUDA_API_VERSION
	.align		4
        /*0000*/ 	.byte	0x04, 0x37
        /*0002*/ 	.short	(.L_14 - .L_13)
.L_13:
        /*0004*/ 	.word	0x00000082


	//----- nvinfo : EIATTR_KPARAM_INFO
	.align		4
.L_14:
        /*0008*/ 	.byte	0x04, 0x17
        /*000a*/ 	.short	(.L_16 - .L_15)
.L_15:
        /*000c*/ 	.word	0x00000000
        /*0010*/ 	.short	0x0001
        /*0012*/ 	.short	0x0008
        /*0014*/ 	.byte	0x00, 0xf0, 0x11, 0x00


	//----- nvinfo : EIATTR_KPARAM_INFO
	.align		4
.L_16:
        /*0018*/ 	.byte	0x04, 0x17
        /*001a*/ 	.short	(.L_18 - .L_17)
.L_17:
        /*001c*/ 	.word	0x00000000
        /*0020*/ 	.short	0x0000
        /*0022*/ 	.short	0x0000
        /*0024*/ 	.byte	0x00, 0xf5, 0x21, 0x00


	//----- nvinfo : EIATTR_SPARSE_MMA_MASK
	.align		4
.L_18:
        /*0028*/ 	.byte	0x03, 0x50
        /*002a*/ 	.short	0x0000


	//----- nvinfo : EIATTR_MAXREG_COUNT
	.align		4
        /*002c*/ 	.byte	0x03, 0x1b
        /*002e*/ 	.short	0x00ff


	//----- nvinfo : EIATTR_EXTERNS
	.align		4
        /*0030*/ 	.byte	0x04, 0x0f
        /*0032*/ 	.short	(.L_20 - .L_19)


	//   ....[0]....
	.align		4
.L_19:
        /*0034*/ 	.word	index@(vprintf)


	//----- nvinfo : EIATTR_MERCURY_ISA_VERSION
	.align		4
.L_20:
        /*0038*/ 	.byte	0x03, 0x5f
        /*003a*/ 	.short	0x0101


	//----- nvinfo : EIATTR_VRC_CTA_INIT_COUNT
	.align		4
        /*003c*/ 	.byte	0x02, 0x4a
	.zero		1
	.zero		1


	//----- nvinfo : EIATTR_SYSCALL_OFFSETS
	.align		4
        /*0040*/ 	.byte	0x04, 0x46
        /*0042*/ 	.short	(.L_22 - .L_21)


	//   ....[0]....
.L_21:
        /*0044*/ 	.word	0x00000210


	//----- nvinfo : EIATTR_EXIT_INSTR_OFFSETS
	.align		4
.L_22:
        /*0048*/ 	.byte	0x04, 0x1c
        /*004a*/ 	.short	(.L_24 - .L_23)


	//   ....[0]....
.L_23:
        /*004c*/ 	.word	0x000000c0


	//   ....[1]....
        /*0050*/ 	.word	0x00000260


	//----- nvinfo : EIATTR_CRS_STACK_SIZE
	.align		4
.L_24:
        /*0054*/ 	.byte	0x04, 0x1e
        /*0056*/ 	.short	(.L_26 - .L_25)
.L_25:
        /*0058*/ 	.word	0x00000000


	//----- nvinfo : EIATTR_CBANK_PARAM_SIZE
	.align		4
.L_26:
        /*005c*/ 	.byte	0x03, 0x19
        /*005e*/ 	.short	0x000c


	//----- nvinfo : EIATTR_PARAM_CBANK
	.align		4
        /*0060*/ 	.byte	0x04, 0x0a
        /*0062*/ 	.short	(.L_28 - .L_27)
	.align		4
.L_27:
        /*0064*/ 	.word	index@(.nv.constant0._Z5noisePii)
        /*0068*/ 	.short	0x0380
        /*006a*/ 	.short	0x000c


	//----- nvinfo : EIATTR_SW_WAR
	.align		4
.L_28:
        /*006c*/ 	.byte	0x04, 0x36
        /*006e*/ 	.short	(.L_30 - .L_29)
.L_29:
        /*0070*/ 	.word	0x00000008
.L_30:


//--------------------- .nv.info._Z14initializationPiS_i --------------------------
	.section	.nv.info._Z14initializationPiS_i,"",@"SHT_CUDA_INFO"
	.sectionflags	@""
	.align	4


	//----- nvinfo : EIATTR_CUDA_API_VERSION
	.align		4
        /*0000*/ 	.byte	0x04, 0x37
        /*0002*/ 	.short	(.L_32 - .L_31)
.L_31:
        /*0004*/ 	.word	0x00000082


	//----- nvinfo : EIATTR_KPARAM_INFO
	.align		4
.L_32:
        /*0008*/ 	.byte	0x04, 0x17
        /*000a*/ 	.short	(.L_34 - .L_33)
.L_33:
        /*000c*/ 	.word	0x00000000
        /*0010*/ 	.short	0x0002
        /*0012*/ 	.short	0x0010
        /*0014*/ 	.byte	0x00, 0xf0, 0x11, 0x00


	//----- nvinfo : EIATTR_KPARAM_INFO
	.align		4
.L_34:
        /*0018*/ 	.byte	0x04, 0x17
        /*001a*/ 	.short	(.L_36 - .L_35)
.L_35:
        /*001c*/ 	.word	0x00000000
        /*0020*/ 	.short	0x0001
        /*0022*/ 	.short	0x0008
        /*0024*/ 	.byte	0x00, 0xf5, 0x21, 0x00


	//----- nvinfo : EIATTR_KPARAM_INFO
	.align		4
.L_36:
        /*0028*/ 	.byte	0x04, 0x17
        /*002a*/ 	.short	(.L_38 - .L_37)
.L_37:
        /*002c*/ 	.word	0x00000000
        /*0030*/ 	.short	0x0000
        /*0032*/ 	.short	0x0000
        /*0034*/ 	.byte	0x00, 0xf5, 0x21, 0x00


	//----- nvinfo : EIATTR_SPARSE_MMA_MASK
	.align		4
.L_38:
        /*0038*/ 	.byte	0x03, 0x50
        /*003a*/ 	.short	0x0000


	//----- nvinfo : EIATTR_MAXREG_COUNT
	.align		4
        /*003c*/ 	.byte	0x03, 0x1b
        /*003e*/ 	.short	0x00ff


	//----- nvinfo : EIATTR_MERCURY_ISA_VERSION
	.align		4
        /*0040*/ 	.byte	0x03, 0x5f
        /*0042*/ 	.short	0x0101


	//----- nvinfo : EIATTR_VRC_CTA_INIT_COUNT
	.align		4
        /*0044*/ 	.byte	0x02, 0x4a
	.zero		1
	.zero		1


	//----- nvinfo : EIATTR_EXIT_INSTR_OFFSETS
	.align		4
        /*0048*/ 	.byte	0x04, 0x1c
        /*004a*/ 	.short	(.L_40 - .L_39)


	//   ....[0]....
.L_39:
        /*004c*/ 	.word	0x00000090


	//   ....[1]....
        /*0050*/ 	.word	0x00000380


	//   ....[2]....
        /*0054*/ 	.word	0x000004c0


	//----- nvinfo : EIATTR_CRS_STACK_SIZE
	.align		4
.L_40:
        /*0058*/ 	.byte	0x04, 0x1e
        /*005a*/ 	.short	(.L_42 - .L_41)
.L_41:
        /*005c*/ 	.word	0x00000000


	//----- nvinfo : EIATTR_CBANK_PARAM_SIZE
	.align		4
.L_42:
        /*0060*/ 	.byte	0x03, 0x19
        /*0062*/ 	.short	0x0014


	//----- nvinfo : EIATTR_PARAM_CBANK
	.align		4
        /*0064*/ 	.byte	0x04, 0x0a
        /*0066*/ 	.short	(.L_44 - .L_43)
	.align		4
.L_43:
        /*0068*/ 	.word	index@(.nv.constant0._Z14initializationPiS_i)
        /*006c*/ 	.short	0x0380
        /*006e*/ 	.short	0x0014


	//----- nvinfo : EIATTR_SW_WAR
	.align		4
.L_44:
        /*0070*/ 	.byte	0x04, 0x36
        /*0072*/ 	.short	(.L_46 - .L_45)
.L_45:
        /*0074*/ 	.word	0x00000008
.L_46:


//--------------------- .nv.callgraph             --------------------------
	.section	.nv.callgraph,"",@"SHT_CUDA_CALLGRAPH"
	.align	4
	.sectionentsize	8
	.align		4
        /*0000*/ 	.word	0x00000000
	.align		4
        /*0004*/ 	.word	0xffffffff
	.align		4
        /*0008*/ 	.word	index@(_Z5noisePii)
	.align		4
        /*000c*/ 	.word	index@(vprintf)
	.align		4
        /*0010*/ 	.word	0x00000000
	.align		4
        /*0014*/ 	.word	0xfffffffe
	.align		4
        /*0018*/ 	.word	0x00000000
	.align		4
        /*001c*/ 	.word	0xfffffffd
	.align		4
        /*0020*/ 	.word	0x00000000
	.align		4
        /*0024*/ 	.word	0xfffffffc


//--------------------- .nv.constant4             --------------------------
	.section	.nv.constant4,"a",@progbits
	.align	8
	.align		8
.nv.constant4:
        /*0000*/ 	.dword	vprintf
	.align		8
        /*0008*/ 	.dword	$str


//--------------------- .text._Z5noisePii         --------------------------
	.section	.text._Z5noisePii,"ax",@progbits
	.align	128
        .global         _Z5noisePii
        .type           _Z5noisePii,@function
        .size           _Z5noisePii,(.L_x_9 - _Z5noisePii)
        .other          _Z5noisePii,@"STO_CUDA_ENTRY STV_DEFAULT"
_Z5noisePii:
.text._Z5noisePii:
[----:B------:R-:W0:Y:S01]  /*0000*/  LDC R1, c[0x0][0x37c] ;  /* 0x0000df00ff017b82 */ /* 0x000e220000000800 */
[----:B------:R-:W1:Y:S01]  /*0010*/  S2R R17, SR_TID.X ;  /* 0x0000000000117919 */ /* 0x000e620000002100 */
[----:B------:R-:W2:Y:S06]  /*0020*/  LDCU UR5, c[0x0][0x2fc] ;  /* 0x00005f80ff0577ac */ /* 0x000eac0008000800 */
[----:B------:R-:W1:Y:S01]  /*0030*/  S2UR UR6, SR_CTAID.X ;  /* 0x00000000000679c3 */ /* 0x000e620000002500 */
[----:B0-----:R-:W-:Y:S01]  /*0040*/  VIADD R1, R1, 0xfffffff8 ;  /* 0xfffffff801017836 */ /* 0x001fe20000000000 */
[----:B------:R-:W0:Y:S01]  /*0050*/  LDCU UR7, c[0x0][0x388] ;  /* 0x00007100ff0777ac */ /* 0x000e220008000800 */
[----:B------:R-:W3:Y:S05]  /*0060*/  LDCU UR4, c[0x0][0x2f8] ;  /* 0x00005f00ff0477ac */ /* 0x000eea0008000800 */
[----:B------:R-:W1:Y:S01]  /*0070*/  LDC R18, c[0x0][0x360] ;  /* 0x0000d800ff127b82 */ /* 0x000e620000000800 */
[----:B---3--:R-:W-:-:S05]  /*0080*/  IADD3 R2, P1, PT, R1, UR4, RZ ;  /* 0x0000000401027c10 */ /* 0x008fca000ff3e0ff */
[----:B--2---:R-:W-:Y:S02]  /*0090*/  IMAD.X R16, RZ, RZ, UR5, P1 ;  /* 0x00000005ff107e24 */ /* 0x004fe400088e06ff */
[----:B-1----:R-:W-:-:S05]  /*00a0*/  IMAD R17, R18, UR6, R17 ;  /* 0x0000000612117c24 */ /* 0x002fca000f8e0211 */
[----:B0-----:R-:W-:-:S13]  /*00b0*/  ISETP.GE.AND P0, PT, R17, UR7, PT ;  /* 0x0000000711007c0c */ /* 0x001fda000bf06270 */
[----:B------:R-:W-:Y:S05]  /*00c0*/  @P0 EXIT ;  /* 0x000000000000094d */ /* 0x000fea0003800000 */
[----:B------:R-:W0:Y:S01]  /*00d0*/  LDCU UR4, c[0x0][0x370] ;  /* 0x00006e00ff0477ac */ /* 0x000e220008000800 */
[----:B------:R-:W1:Y:S01]  /*00e0*/  LDCU.64 UR36, c[0x0][0x358] ;  /* 0x00006b00ff2477ac */ /* 0x000e620008000a00 */
[----:B------:R-:W2:Y:S01]  /*00f0*/  LDCU UR38, c[0x0][0x388] ;  /* 0x00007100ff2677ac */ /* 0x000ea20008000800 */
[----:B0-----:R-:W-:-:S07]  /*0100*/  IMAD R18, R18, UR4, RZ ;  /* 0x0000000412127c24 */ /* 0x001fce000f8e02ff */
.L_x_2:
[----:B------:R-:W0:Y:S02]  /*0110*/  LDC.64 R4, c[0x0][0x380] ;  /* 0x0000e000ff047b82 */ /* 0x000e240000000a00 */
[----:B0-----:R-:W-:-:S06]  /*0120*/  IMAD.WIDE R4, R17, 0x4, R4 ;  /* 0x0000000411047825 */ /* 0x001fcc00078e0204 */
[----:B-1----:R-:W3:Y:S01]  /*0130*/  LDG.E R4, desc[UR36][R4.64] ;  /* 0x0000002404047981 */ /* 0x002ee2000c1e1900 */
[----:B------:R-:W-:Y:S01]  /*0140*/  BSSY.RECONVERGENT B6, `(.L_x_0) ;  /* 0x000000e000067945 */ /* 0x000fe20003800200 */
[----:B---3--:R-:W-:-:S13]  /*0150*/  ISETP.NE.AND P0, PT, R4, 0x1, PT ;  /* 0x000000010400780c */ /* 0x008fda0003f05270 */
[----:B------:R-:W-:Y:S05]  /*0160*/  @!P0 BRA `(.L_x_1) ;  /* 0x00000000002c8947 */ /* 0x000fea0003800000 */
[----:B------:R-:W-:Y:S01]  /*0170*/  IADD3 R0, PT, PT, R17, 0x1, RZ ;  /* 0x0000000111007810 */ /* 0x000fe20007ffe0ff */
[----:B------:R-:W0:Y:S01]  /*0180*/  LDCU.64 UR4, c[0x4][0x8] ;  /* 0x01000100ff0477ac */ /* 0x000e220008000a00 */
[----:B------:R-:W-:Y:S01]  /*0190*/  MOV R3, 0x0 ;  /* 0x0000000000037802 */ /* 0x000fe20000000f00 */
[----:B------:R-:W-:Y:S01]  /*01a0*/  IMAD.MOV.U32 R6, RZ, RZ, R2 ;  /* 0x000000ffff067224 */ /* 0x000fe200078e0002 */
[----:B------:R-:W-:Y:S01]  /*01b0*/  MOV R7, R16 ;  /* 0x0000001000077202 */ /* 0x000fe20000000f00 */
[----:B------:R1:W-:Y:S01]  /*01c0*/  STL [R1], R0 ;  /* 0x0000000001007387 */ /* 0x0003e20000100800 */
[----:B------:R1:W3:Y:S01]  /*01d0*/  LDC.64 R8, c[0x4][R3] ;  /* 0x0100000003087b82 */ /* 0x0002e20000000a00 */
[----:B0-----:R-:W-:Y:S01]  /*01e0*/  IMAD.U32 R4, RZ, RZ, UR4 ;  /* 0x00000004ff047e24 */ /* 0x001fe2000f8e00ff */
[----:B-1----:R-:W-:-:S07]  /*01f0*/  MOV R5, UR5 ;  /* 0x0000000500057c02 */ /* 0x002fce0008000f00 */
[----:B------:R-:W-:-:S07]  /*0200*/  LEPC R20, `(.L_x_1) ;  /* 0x000000001014794e */ /* 0x000fce0000000000 */
[----:B--23--:R-:W-:Y:S05]  /*0210*/  CALL.ABS.NOINC R8 ;  /* 0x0000000008007343 */ /* 0x00cfea0003c00000 */
.L_x_1:
[----:B--2---:R-:W-:Y:S05]  /*0220*/  BSYNC.RECONVERGENT B6 ;  /* 0x0000000000067941 */ /* 0x004fea0003800200 */
.L_x_0:
[----:B------:R-:W-:-:S05]  /*0230*/  IMAD.IADD R17, R18, 0x1, R17 ;  /* 0x0000000112117824 */ /* 0x000fca00078e0211 */
[----:B------:R-:W-:-:S13]  /*0240*/  ISETP.GE.AND P0, PT, R17, UR38, PT ;  /* 0x0000002611007c0c */ /* 0x000fda000bf06270 */
[----:B------:R-:W-:Y:S05]  /*0250*/  @!P0 BRA `(.L_x_2) ;  /* 0xfffffffc00ac8947 */ /* 0x000fea000383ffff */
[----:B------:R-:W-:Y:S05]  /*0260*/  EXIT ;  /* 0x000000000000794d */ /* 0x000fea0003800000 */
.L_x_3:
[----:B------:R-:W-:-:S00]  /*0270*/  BRA `(.L_x_3) ;  /* 0xfffffffc00fc7947 */ /* 0x000fc0000383ffff */
[----:B------:R-:W-:-:S00]  /*0280*/  NOP ;  /* 0x0000000000007918 */ /* 0x000fc00000000000 */
[----:B------:R-:W-:-:S00]  /*0290*/  NOP ;  /* 0x0000000000007918 */ /* 0x000fc00000000000 */
[----:B------:R-:W-:-:S00]  /*02a0*/  NOP ;  /* 0x0000000000007918 */ /* 0x000fc00000000000 */
[----:B------:R-:W-:-:S00]  /*02b0*/  NOP ;  /* 0x0000000000007918 */ /* 0x000fc00000000000 */
[----:B------:R-:W-:-:S00]  /*02c0*/  NOP ;  /* 0x0000000000007918 */ /* 0x000fc00000000000 */
[----:B------:R-:W-:-:S00]  /*02d0*/  NOP ;  /* 0x0000000000007918 */ /* 0x000fc00000000000 */
[----:B------:R-:W-:-:S00]  /*02e0*/  NOP ;  /* 0x0000000000007918 */ /* 0x000fc00000000000 */
[----:B------:R-:W-:-:S00]  /*02f0*/  NOP ;  /* 0x0000000000007918 */ /* 0x000fc00000000000 */
.L_x_9:


//--------------------- .text._Z14initializationPiS_i --------------------------
	.section	.text._Z14initializationPiS_i,"ax",@progbits
	.align	128
        .global         _Z14initializationPiS_i
        .type           _Z14initializationPiS_i,@function
        .size           _Z14initializationPiS_i,(.L_x_10 - _Z14initializationPiS_i)
        .other          _Z14initializationPiS_i,@"STO_CUDA_ENTRY STV_DEFAULT"
_Z14initializationPiS_i:
.text._Z14initializationPiS_i:
[----:B------:R-:W-:Y:S01]  /*0000*/  LDC R1, c[0x0][0x37c] ;  /* 0x0000df00ff017b82 */ /* 0x000fe20000000800 */
[----:B------:R-:W0:Y:S07]  /*0010*/  S2R R7, SR_TID.X ;  /* 0x0000000000077919 */ /* 0x000e2e0000002100 */
[----:B------:R-:W0:Y:S01]  /*0020*/  S2UR UR4, SR_CTAID.X ;  /* 0x00000000000479c3 */ /* 0x000e220000002500 */
[----:B------:R-:W1:Y:S07]  /*0030*/  LDCU UR6, c[0x0][0x390] ;  /* 0x00007200ff0677ac */ /* 0x000e6e0008000800 */
[----:B------:R-:W0:Y:S01]  /*0040*/  LDC R0, c[0x0][0x360] ;  /* 0x0000d800ff007b82 */ /* 0x000e220000000800 */
[----:B------:R-:W2:Y:S01]  /*0050*/  LDCU UR5, c[0x0][0x370] ;  /* 0x00006e00ff0577ac */ /* 0x000ea20008000800 */
[----:B0-----:R-:W-:-:S02]  /*0060*/  IMAD R7, R0, UR4, R7 ;  /* 0x0000000400077c24 */ /* 0x001fc4000f8e0207 */
[----:B--2---:R-:W-:-:S03]  /*0070*/  IMAD R0, R0, UR5, RZ ;  /* 0x0000000500007c24 */ /* 0x004fc6000f8e02ff */
[----:B-1----:R-:W-:-:S13]  /*0080*/  ISETP.GE.AND P0, PT, R7, UR6, PT ;  /* 0x0000000607007c0c */ /* 0x002fda000bf06270 */
[----:B------:R-:W-:Y:S05]  /*0090*/  @P0 EXIT ;  /* 0x000000000000094d */ /* 0x000fea0003800000 */
[----:B------:R-:W0:Y:S01]  /*00a0*/  I2F.U32.RP R8, R0 ;  /* 0x0000000000087306 */ /* 0x000e220000209000 */
[C---:B------:R-:W-:Y:S01]  /*00b0*/  IADD3 R4, PT, PT, R0.reuse, R7, RZ ;  /* 0x0000000700047210 */ /* 0x040fe20007ffe0ff */
[----:B------:R-:W-:Y:S01]  /*00c0*/  IMAD.MOV R9, RZ, RZ, -R0 ;  /* 0x000000ffff097224 */ /* 0x000fe200078e0a00 */
[----:B------:R-:W-:Y:S01]  /*00d0*/  ISETP.NE.U32.AND P2, PT, R0, RZ, PT ;  /* 0x000000ff0000720c */ /* 0x000fe20003f45070 */
[----:B------:R-:W1:Y:S01]  /*00e0*/  LDCU.64 UR4, c[0x0][0x358] ;  /* 0x00006b00ff0477ac */ /* 0x000e620008000a00 */
[C---:B------:R-:W-:Y:S01]  /*00f0*/  ISETP.GE.AND P0, PT, R4.reuse, UR6, PT ;  /* 0x0000000604007c0c */ /* 0x040fe2000bf06270 */
[----:B------:R-:W-:Y:S01]  /*0100*/  BSSY.RECONVERGENT B0, `(.L_x_4) ;  /* 0x0000027000007945 */ /* 0x000fe20003800200 */
[----:B------:R-:W-:Y:S02]  /*0110*/  VIMNMX R5, PT, PT, R4, UR6, !PT ;  /* 0x0000000604057c48 */ /* 0x000fe4000ffe0100 */
[----:B------:R-:W-:-:S04]  /*0120*/  SEL R6, RZ, 0x1, P0 ;  /* 0x00000001ff067807 */ /* 0x000fc80000000000 */
[----:B------:R-:W-:Y:S01]  /*0130*/  IADD3 R5, PT, PT, R5, -R4, -R6 ;  /* 0x8000000405057210 */ /* 0x000fe20007ffe806 */
[----:B0-----:R-:W0:Y:S02]  /*0140*/  MUFU.RCP R8, R8 ;  /* 0x0000000800087308 */ /* 0x001e240000001000 */
[----:B0-----:R-:W-:-:S06]  /*0150*/  IADD3 R2, PT, PT, R8, 0xffffffe, RZ ;  /* 0x0ffffffe08027810 */ /* 0x001fcc0007ffe0ff */
[----:B------:R0:W2:Y:S02]  /*0160*/  F2I.FTZ.U32.TRUNC.NTZ R3, R2 ;  /* 0x0000000200037305 */ /* 0x0000a4000021f000 */
[----:B0-----:R-:W-:Y:S02]  /*0170*/  IMAD.MOV.U32 R2, RZ, RZ, RZ ;  /* 0x000000ffff027224 */ /* 0x001fe400078e00ff */
[----:B--2---:R-:W-:-:S04]  /*0180*/  IMAD R9, R9, R3, RZ ;  /* 0x0000000309097224 */ /* 0x004fc800078e02ff */
[----:B------:R-:W-:-:S06]  /*0190*/  IMAD.HI.U32 R8, R3, R9, R2 ;  /* 0x0000000903087227 */ /* 0x000fcc00078e0002 */
[----:B------:R-:W-:-:S05]  /*01a0*/  IMAD.HI.U32 R9, R8, R5, RZ ;  /* 0x0000000508097227 */ /* 0x000fca00078e00ff */
[----:B------:R-:W-:-:S05]  /*01b0*/  IADD3 R2, PT, PT, -R9, RZ, RZ ;  /* 0x000000ff09027210 */ /* 0x000fca0007ffe1ff */
[----:B------:R-:W-:Y:S02]  /*01c0*/  IMAD R5, R0, R2, R5 ;  /* 0x0000000200057224 */ /* 0x000fe400078e0205 */
[----:B------:R-:W0:Y:S03]  /*01d0*/  LDC.64 R2, c[0x0][0x388] ;  /* 0x0000e200ff027b82 */ /* 0x000e260000000a00 */
[----:B------:R-:W-:-:S13]  /*01e0*/  ISETP.GE.U32.AND P0, PT, R5, R0, PT ;  /* 0x000000000500720c */ /* 0x000fda0003f06070 */
[----:B------:R-:W-:Y:S01]  /*01f0*/  @P0 IMAD.IADD R5, R5, 0x1, -R0 ;  /* 0x0000000105050824 */ /* 0x000fe200078e0a00 */
[----:B------:R-:W-:-:S04]  /*0200*/  @P0 IADD3 R9, PT, PT, R9, 0x1, RZ ;  /* 0x0000000109090810 */ /* 0x000fc80007ffe0ff */
[-C--:B------:R-:W-:Y:S02]  /*0210*/  ISETP.GE.U32.AND P1, PT, R5, R0.reuse, PT ;  /* 0x000000000500720c */ /* 0x080fe40003f26070 */
[----:B------:R-:W2:Y:S11]  /*0220*/  LDC.64 R4, c[0x0][0x380] ;  /* 0x0000e000ff047b82 */ /* 0x000eb60000000a00 */
[----:B------:R-:W-:Y:S01]  /*0230*/  @P1 VIADD R9, R9, 0x1 ;  /* 0x0000000109091836 */ /* 0x000fe20000000000 */
[----:B------:R-:W-:-:S04]  /*0240*/  @!P2 LOP3.LUT R9, RZ, R0, RZ, 0x33, !PT ;  /* 0x00000000ff09a212 */ /* 0x000fc800078e33ff */
[----:B------:R-:W-:-:S04]  /*0250*/  IADD3 R6, PT, PT, R6, R9, RZ ;  /* 0x0000000906067210 */ /* 0x000fc80007ffe0ff */
[C---:B------:R-:W-:Y:S02]  /*0260*/  LOP3.LUT R8, R6.reuse, 0x3, RZ, 0xc0, !PT ;  /* 0x0000000306087812 */ /* 0x040fe400078ec0ff */
[----:B------:R-:W-:Y:S02]  /*0270*/  ISETP.GE.U32.AND P1, PT, R6, 0x3, PT ;  /* 0x000000030600780c */ /* 0x000fe40003f26070 */
[----:B------:R-:W-:-:S13]  /*0280*/  ISETP.NE.AND P0, PT, R8, 0x3, PT ;  /* 0x000000030800780c */ /* 0x000fda0003f05270 */
[----:B01----:R-:W-:Y:S05]  /*0290*/  @!P0 BRA `(.L_x_5) ;  /* 0x0000000000348947 */ /* 0x003fea0003800000 */
[----:B------:R-:W0:Y:S01]  /*02a0*/  LDC.64 R14, c[0x0][0x380] ;  /* 0x0000e000ff0e7b82 */ /* 0x000e220000000a00 */
[----:B------:R-:W-:-:S05]  /*02b0*/  VIADD R6, R6, 0x1 ;  /* 0x0000000106067836 */ /* 0x000fca0000000000 */
[----:B------:R-:W-:Y:S02]  /*02c0*/  LOP3.LUT R6, R6, 0x3, RZ, 0xc0, !PT ;  /* 0x0000000306067812 */ /* 0x000fe400078ec0ff */
[----:B------:R-:W1:Y:S02]  /*02d0*/  LDC.64 R12, c[0x0][0x388] ;  /* 0x0000e200ff0c7b82 */ /* 0x000e640000000a00 */
[----:B------:R-:W-:-:S07]  /*02e0*/  IADD3 R6, PT, PT, -R6, RZ, RZ ;  /* 0x000000ff06067210 */ /* 0x000fce0007ffe1ff */
.L_x_6:
[----:B0-----:R-:W-:-:S04]  /*02f0*/  IMAD.WIDE R10, R7, 0x4, R14 ;  /* 0x00000004070a7825 */ /* 0x001fc800078e020e */
[----:B-1----:R-:W-:Y:S01]  /*0300*/  IMAD.WIDE R8, R7, 0x4, R12 ;  /* 0x0000000407087825 */ /* 0x002fe200078e020c */
[----:B------:R3:W-:Y:S01]  /*0310*/  STG.E desc[UR4][R10.64], RZ ;  /* 0x000000ff0a007986 */ /* 0x0007e2000c101904 */
[----:B------:R-:W-:Y:S02]  /*0320*/  IADD3 R7, PT, PT, R0, R7, RZ ;  /* 0x0000000700077210 */ /* 0x000fe40007ffe0ff */
[----:B------:R-:W-:Y:S01]  /*0330*/  VIADD R6, R6, 0x1 ;  /* 0x0000000106067836 */ /* 0x000fe20000000000 */
[----:B------:R3:W-:Y:S04]  /*0340*/  STG.E desc[UR4][R8.64], RZ ;  /* 0x000000ff08007986 */ /* 0x0007e8000c101904 */
[----:B------:R-:W-:-:S13]  /*0350*/  ISETP.NE.AND P0, PT, R6, RZ, PT ;  /* 0x000000ff0600720c */ /* 0x000fda0003f05270 */
[----:B---3--:R-:W-:Y:S05]  /*0360*/  @P0 BRA `(.L_x_6) ;  /* 0xfffffffc00e00947 */ /* 0x008fea000383ffff */
.L_x_5:
[----:B------:R-:W-:Y:S05]  /*0370*/  BSYNC.RECONVERGENT B0 ;  /* 0x0000000000007941 */ /* 0x000fea0003800200 */
.L_x_4:
[----:B------:R-:W-:Y:S05]  /*0380*/  @!P1 EXIT ;  /* 0x000000000000994d */ /* 0x000fea0003800000 */
.L_x_7:
[----:B0-2---:R-:W-:-:S04]  /*0390*/  IMAD.WIDE R20, R7, 0x4, R4 ;  /* 0x0000000407147825 */ /* 0x005fc800078e0204 */
[----:B------:R-:W-:Y:S01]  /*03a0*/  IMAD.WIDE R22, R7, 0x4, R2 ;  /* 0x0000000407167825 */ /* 0x000fe200078e0202 */
[----:B------:R0:W-:Y:S01]  /*03b0*/  STG.E desc[UR4][R20.64], RZ ;  /* 0x000000ff14007986 */ /* 0x0001e2000c101904 */
[C---:B------:R-:W-:Y:S02]  /*03c0*/  LEA R7, R0.reuse, R7, 0x2 ;  /* 0x0000000700077211 */ /* 0x040fe400078e10ff */
[C---:B------:R-:W-:Y:S01]  /*03d0*/  IMAD.WIDE R8, R0.reuse, 0x4, R20 ;  /* 0x0000000400087825 */ /* 0x040fe200078e0214 */
[----:B------:R0:W-:Y:S01]  /*03e0*/  STG.E desc[UR4][R22.64], RZ ;  /* 0x000000ff16007986 */ /* 0x0001e2000c101904 */
[----:B------:R-:W-:Y:S02]  /*03f0*/  ISETP.GE.AND P0, PT, R7, UR6, PT ;  /* 0x0000000607007c0c */ /* 0x000fe4000bf06270 */
[C---:B------:R-:W-:Y:S01]  /*0400*/  IMAD.WIDE R10, R0.reuse, 0x4, R22 ;  /* 0x00000004000a7825 */ /* 0x040fe200078e0216 */
[----:B------:R0:W-:Y:S03]  /*0410*/  STG.E desc[UR4][R8.64], RZ ;  /* 0x000000ff08007986 */ /* 0x0001e6000c101904 */
[C---:B------:R-:W-:Y:S01]  /*0420*/  IMAD.WIDE R12, R0.reuse, 0x4, R8 ;  /* 0x00000004000c7825 */ /* 0x040fe200078e0208 */
[----:B------:R0:W-:Y:S03]  /*0430*/  STG.E desc[UR4][R10.64], RZ ;  /* 0x000000ff0a007986 */ /* 0x0001e6000c101904 */
[C---:B------:R-:W-:Y:S01]  /*0440*/  IMAD.WIDE R14, R0.reuse, 0x4, R10 ;  /* 0x00000004000e7825 */ /* 0x040fe200078e020a */
[----:B------:R0:W-:Y:S03]  /*0450*/  STG.E desc[UR4][R12.64], RZ ;  /* 0x000000ff0c007986 */ /* 0x0001e6000c101904 */
[C---:B------:R-:W-:Y:S01]  /*0460*/  IMAD.WIDE R16, R0.reuse, 0x4, R12 ;  /* 0x0000000400107825 */ /* 0x040fe200078e020c */
[----:B------:R0:W-:Y:S03]  /*0470*/  STG.E desc[UR4][R14.64], RZ ;  /* 0x000000ff0e007986 */ /* 0x0001e6000c101904 */
[----:B------:R-:W-:Y:S01]  /*0480*/  IMAD.WIDE R18, R0, 0x4, R14 ;  /* 0x0000000400127825 */ /* 0x000fe200078e020e */
[----:B------:R0:W-:Y:S04]  /*0490*/  STG.E desc[UR4][R16.64], RZ ;  /* 0x000000ff10007986 */ /* 0x0001e8000c101904 */
[----:B------:R0:W-:Y:S01]  /*04a0*/  STG.E desc[UR4][R18.64], RZ ;  /* 0x000000ff12007986 */ /* 0x0001e2000c101904 */
[----:B------:R-:W-:Y:S05]  /*04b0*/  @!P0 BRA `(.L_x_7) ;  /* 0xfffffffc00b48947 */ /* 0x000fea000383ffff */
[----:B------:R-:W-:Y:S05]  /*04c0*/  EXIT ;  /* 0x000000000000794d */ /* 0x000fea0003800000 */
.L_x_8:
        /* <DEDUP_REMOVED lines=11> */
.L_x_10:


//--------------------- .nv.global.init           --------------------------
	.section	.nv.global.init,"aw",@progbits
.nv.global.init:
	.type		$str,@object
	.size		$str,(.L_0 - $str)
$str:
        /*0000*/ 	.byte	0x25, 0x64, 0x20, 0x00
.L_0:


//--------------------- .nv.shared.reserved.0     --------------------------
	.section	.nv.shared.reserved.0,"aw",@nobits
	.weak		__nv_reservedSMEM_offset_0_alias
	.size		__nv_reservedSMEM_offset_0_alias, 0, 64
	.other		__nv_reservedSMEM_offset_0_alias,@"STO_CUDA_RESERVED_SHARED STV_DEFAULT"
__nv_reservedSMEM_offset_0_alias:
	.zero		0
	.zero		64


//--------------------- .nv.constant0._Z5noisePii --------------------------
	.section	.nv.constant0._Z5noisePii,"a",@progbits
	.sectionflags	@""
	.align	4
.nv.constant0._Z5noisePii:
	.zero		908


//--------------------- .nv.constant0._Z14initializationPiS_i --------------------------
	.section	.nv.constant0._Z14initializationPiS_i,"a",@progbits
	.sectionflags	@""
	.align	4
.nv.constant0._Z14initializationPiS_i:
	.zero		916


//--------------------- SYMBOLS --------------------------

	.type		.nv.reservedSmem.offset0,@object
	.size		.nv.reservedSmem.offset0,0x4
	.type		vprintf,@function
